//
// Generated by NVIDIA NVVM Compiler
//
// Compiler Build ID: CL-36424714
// Cuda compilation tools, release 13.0, V13.0.88
// Based on NVVM 20.0.0
//

.version 9.0
.target sm_100
.address_size 64

	// .globl	_Z17_fill_with_signalP6float2iiiii
.global .align 4 .b8 __cudart_i2opi_f[24] = {65, 144, 67, 60, 153, 149, 98, 219, 192, 221, 52, 245, 209, 87, 39, 252, 41, 21, 68, 78, 110, 131, 249, 162};

.visible .entry _Z17_fill_with_signalP6float2iiiii(
	.param .u64 .ptr .align 1 _Z17_fill_with_signalP6float2iiiii_param_0,
	.param .u32 _Z17_fill_with_signalP6float2iiiii_param_1,
	.param .u32 _Z17_fill_with_signalP6float2iiiii_param_2,
	.param .u32 _Z17_fill_with_signalP6float2iiiii_param_3,
	.param .u32 _Z17_fill_with_signalP6float2iiiii_param_4,
	.param .u32 _Z17_fill_with_signalP6float2iiiii_param_5
)
{
	.local .align 4 .b8 	__local_depot0[28];
	.reg .b64 	%SP;
	.reg .b64 	%SPL;
	.reg .pred 	%p<26>;
	.reg .b32 	%r<130>;
	.reg .b32 	%f<87>;
	.reg .b64 	%rd<61>;
	.reg .b64 	%fd<17>;

	mov.u64 	%SPL, __local_depot0;
	ld.param.u64 	%rd23, [_Z17_fill_with_signalP6float2iiiii_param_0];
	ld.param.u32 	%r48, [_Z17_fill_with_signalP6float2iiiii_param_1];
	ld.param.u32 	%r44, [_Z17_fill_with_signalP6float2iiiii_param_2];
	ld.param.u32 	%r45, [_Z17_fill_with_signalP6float2iiiii_param_3];
	ld.param.u32 	%r46, [_Z17_fill_with_signalP6float2iiiii_param_4];
	ld.param.u32 	%r47, [_Z17_fill_with_signalP6float2iiiii_param_5];
	add.u64 	%rd1, %SPL, 0;
	mov.u32 	%r49, %ctaid.x;
	mov.u32 	%r50, %ntid.x;
	mov.u32 	%r51, %tid.x;
	mad.lo.s32 	%r1, %r49, %r50, %r51;
	setp.ge.s32 	%p1, %r1, %r48;
	@%p1 bra 	$L__BB0_26;
	cvt.rn.f32.s32 	%f21, %r1;
	cvt.rn.f32.s32 	%f22, %r44;
	div.rn.f32 	%f23, %f21, %f22;
	cvt.rn.f64.s32 	%fd2, %r45;
	mul.f64 	%fd3, %fd2, 0d401921FB54442D18;
	cvt.f64.f32 	%fd1, %f23;
	mul.f64 	%fd4, %fd3, %fd1;
	cvt.rn.f32.f64 	%f1, %fd4;
	mul.f32 	%f24, %f1, 0f3F22F983;
	cvt.rni.s32.f32 	%r121, %f24;
	cvt.rn.f32.s32 	%f25, %r121;
	fma.rn.f32 	%f26, %f25, 0fBFC90FDA, %f1;
	fma.rn.f32 	%f27, %f25, 0fB3A22168, %f26;
	fma.rn.f32 	%f84, %f25, 0fA7C234C5, %f27;
	abs.f32 	%f3, %f1;
	setp.ltu.f32 	%p2, %f3, 0f47CE4780;
	@%p2 bra 	$L__BB0_9;
	setp.neu.f32 	%p3, %f3, 0f7F800000;
	@%p3 bra 	$L__BB0_4;
	mov.f32 	%f30, 0f00000000;
	mul.rn.f32 	%f84, %f1, %f30;
	mov.b32 	%r121, 0;
	bra.uni 	$L__BB0_9;
$L__BB0_4:
	mov.b32 	%r3, %f1;
	shl.b32 	%r53, %r3, 8;
	or.b32  	%r4, %r53, -2147483648;
	mov.b64 	%rd54, 0;
	mov.b32 	%r118, 0;
	mov.u64 	%rd52, __cudart_i2opi_f;
	mov.u64 	%rd53, %rd1;
$L__BB0_5:
	.pragma "nounroll";
	ld.global.nc.u32 	%r54, [%rd52];
	mad.wide.u32 	%rd27, %r54, %r4, %rd54;
	shr.u64 	%rd54, %rd27, 32;
	st.local.u32 	[%rd53], %rd27;
	add.s32 	%r118, %r118, 1;
	add.s64 	%rd53, %rd53, 4;
	add.s64 	%rd52, %rd52, 4;
	setp.ne.s32 	%p4, %r118, 6;
	@%p4 bra 	$L__BB0_5;
	shr.u32 	%r55, %r3, 23;
	st.local.u32 	[%rd1+24], %rd54;
	and.b32  	%r7, %r55, 31;
	and.b32  	%r56, %r55, 224;
	add.s32 	%r57, %r56, -128;
	shr.u32 	%r58, %r57, 5;
	mul.wide.u32 	%rd28, %r58, 4;
	sub.s64 	%rd8, %rd1, %rd28;
	ld.local.u32 	%r119, [%rd8+24];
	ld.local.u32 	%r120, [%rd8+20];
	setp.eq.s32 	%p5, %r7, 0;
	@%p5 bra 	$L__BB0_8;
	shf.l.wrap.b32 	%r119, %r120, %r119, %r7;
	ld.local.u32 	%r59, [%rd8+16];
	shf.l.wrap.b32 	%r120, %r59, %r120, %r7;
$L__BB0_8:
	shr.u32 	%r60, %r119, 30;
	shf.l.wrap.b32 	%r61, %r120, %r119, 2;
	shl.b32 	%r62, %r120, 2;
	shr.u32 	%r63, %r61, 31;
	add.s32 	%r64, %r63, %r60;
	neg.s32 	%r65, %r64;
	setp.lt.s32 	%p6, %r3, 0;
	selp.b32 	%r121, %r65, %r64, %p6;
	xor.b32  	%r66, %r61, %r3;
	shr.s32 	%r67, %r61, 31;
	xor.b32  	%r68, %r67, %r61;
	xor.b32  	%r69, %r67, %r62;
	cvt.u64.u32 	%rd29, %r68;
	shl.b64 	%rd30, %rd29, 32;
	cvt.u64.u32 	%rd31, %r69;
	or.b64  	%rd32, %rd30, %rd31;
	cvt.rn.f64.s64 	%fd5, %rd32;
	mul.f64 	%fd6, %fd5, 0d3BF921FB54442D19;
	cvt.rn.f32.f64 	%f28, %fd6;
	neg.f32 	%f29, %f28;
	setp.lt.s32 	%p7, %r66, 0;
	selp.f32 	%f84, %f29, %f28, %p7;
$L__BB0_9:
	add.s32 	%r71, %r121, 1;
	mul.rn.f32 	%f31, %f84, %f84;
	and.b32  	%r72, %r121, 1;
	setp.eq.b32 	%p8, %r72, 1;
	selp.f32 	%f32, %f84, 0f3F800000, %p8;
	fma.rn.f32 	%f33, %f31, %f32, 0f00000000;
	fma.rn.f32 	%f34, %f31, 0f37CBAC00, 0fBAB607ED;
	selp.f32 	%f35, 0fB94D4153, %f34, %p8;
	selp.f32 	%f36, 0f3C0885E4, 0f3D2AAABB, %p8;
	fma.rn.f32 	%f37, %f35, %f31, %f36;
	selp.f32 	%f38, 0fBE2AAAA8, 0fBEFFFFFF, %p8;
	fma.rn.f32 	%f39, %f37, %f31, %f38;
	fma.rn.f32 	%f40, %f39, %f33, %f32;
	and.b32  	%r73, %r71, 2;
	setp.eq.s32 	%p9, %r73, 0;
	mov.f32 	%f41, 0f00000000;
	sub.f32 	%f42, %f41, %f40;
	selp.f32 	%f7, %f40, %f42, %p9;
	cvt.rn.f64.s32 	%fd7, %r46;
	mul.f64 	%fd8, %fd7, 0d401921FB54442D18;
	mul.f64 	%fd9, %fd8, %fd1;
	cvt.rn.f32.f64 	%f8, %fd9;
	mul.f32 	%f43, %f8, 0f3F22F983;
	cvt.rni.s32.f32 	%r125, %f43;
	cvt.rn.f32.s32 	%f44, %r125;
	fma.rn.f32 	%f45, %f44, 0fBFC90FDA, %f8;
	fma.rn.f32 	%f46, %f44, 0fB3A22168, %f45;
	fma.rn.f32 	%f85, %f44, 0fA7C234C5, %f46;
	abs.f32 	%f10, %f8;
	setp.ltu.f32 	%p10, %f10, 0f47CE4780;
	@%p10 bra 	$L__BB0_17;
	setp.neu.f32 	%p11, %f10, 0f7F800000;
	@%p11 bra 	$L__BB0_12;
	mov.f32 	%f49, 0f00000000;
	mul.rn.f32 	%f85, %f8, %f49;
	mov.b32 	%r125, 0;
	bra.uni 	$L__BB0_17;
$L__BB0_12:
	mov.b32 	%r17, %f8;
	shl.b32 	%r75, %r17, 8;
	or.b32  	%r18, %r75, -2147483648;
	mov.b64 	%rd57, 0;
	mov.b32 	%r122, 0;
	mov.u64 	%rd55, __cudart_i2opi_f;
	mov.u64 	%rd56, %rd1;
$L__BB0_13:
	.pragma "nounroll";
	ld.global.nc.u32 	%r76, [%rd55];
	mad.wide.u32 	%rd35, %r76, %r18, %rd57;
	shr.u64 	%rd57, %rd35, 32;
	st.local.u32 	[%rd56], %rd35;
	add.s32 	%r122, %r122, 1;
	add.s64 	%rd56, %rd56, 4;
	add.s64 	%rd55, %rd55, 4;
	setp.ne.s32 	%p12, %r122, 6;
	@%p12 bra 	$L__BB0_13;
	shr.u32 	%r77, %r17, 23;
	st.local.u32 	[%rd1+24], %rd57;
	and.b32  	%r21, %r77, 31;
	and.b32  	%r78, %r77, 224;
	add.s32 	%r79, %r78, -128;
	shr.u32 	%r80, %r79, 5;
	mul.wide.u32 	%rd36, %r80, 4;
	sub.s64 	%rd15, %rd1, %rd36;
	ld.local.u32 	%r123, [%rd15+24];
	ld.local.u32 	%r124, [%rd15+20];
	setp.eq.s32 	%p13, %r21, 0;
	@%p13 bra 	$L__BB0_16;
	shf.l.wrap.b32 	%r123, %r124, %r123, %r21;
	ld.local.u32 	%r81, [%rd15+16];
	shf.l.wrap.b32 	%r124, %r81, %r124, %r21;
$L__BB0_16:
	shr.u32 	%r82, %r123, 30;
	shf.l.wrap.b32 	%r83, %r124, %r123, 2;
	shl.b32 	%r84, %r124, 2;
	shr.u32 	%r85, %r83, 31;
	add.s32 	%r86, %r85, %r82;
	neg.s32 	%r87, %r86;
	setp.lt.s32 	%p14, %r17, 0;
	selp.b32 	%r125, %r87, %r86, %p14;
	xor.b32  	%r88, %r83, %r17;
	shr.s32 	%r89, %r83, 31;
	xor.b32  	%r90, %r89, %r83;
	xor.b32  	%r91, %r89, %r84;
	cvt.u64.u32 	%rd37, %r90;
	shl.b64 	%rd38, %rd37, 32;
	cvt.u64.u32 	%rd39, %r91;
	or.b64  	%rd40, %rd38, %rd39;
	cvt.rn.f64.s64 	%fd10, %rd40;
	mul.f64 	%fd11, %fd10, 0d3BF921FB54442D19;
	cvt.rn.f32.f64 	%f47, %fd11;
	neg.f32 	%f48, %f47;
	setp.lt.s32 	%p15, %r88, 0;
	selp.f32 	%f85, %f48, %f47, %p15;
$L__BB0_17:
	add.s32 	%r93, %r125, 1;
	mul.rn.f32 	%f50, %f85, %f85;
	and.b32  	%r94, %r125, 1;
	setp.eq.b32 	%p16, %r94, 1;
	selp.f32 	%f51, %f85, 0f3F800000, %p16;
	fma.rn.f32 	%f52, %f50, %f51, 0f00000000;
	fma.rn.f32 	%f53, %f50, 0f37CBAC00, 0fBAB607ED;
	selp.f32 	%f54, 0fB94D4153, %f53, %p16;
	selp.f32 	%f55, 0f3C0885E4, 0f3D2AAABB, %p16;
	fma.rn.f32 	%f56, %f54, %f50, %f55;
	selp.f32 	%f57, 0fBE2AAAA8, 0fBEFFFFFF, %p16;
	fma.rn.f32 	%f58, %f56, %f50, %f57;
	fma.rn.f32 	%f59, %f58, %f52, %f51;
	and.b32  	%r95, %r93, 2;
	setp.eq.s32 	%p17, %r95, 0;
	mov.f32 	%f60, 0f00000000;
	sub.f32 	%f61, %f60, %f59;
	selp.f32 	%f62, %f59, %f61, %p17;
	add.f32 	%f14, %f7, %f62;
	cvt.rn.f64.s32 	%fd12, %r47;
	mul.f64 	%fd13, %fd12, 0d401921FB54442D18;
	mul.f64 	%fd14, %fd13, %fd1;
	cvt.rn.f32.f64 	%f15, %fd14;
	mul.f32 	%f63, %f15, 0f3F22F983;
	cvt.rni.s32.f32 	%r129, %f63;
	cvt.rn.f32.s32 	%f64, %r129;
	fma.rn.f32 	%f65, %f64, 0fBFC90FDA, %f15;
	fma.rn.f32 	%f66, %f64, 0fB3A22168, %f65;
	fma.rn.f32 	%f86, %f64, 0fA7C234C5, %f66;
	abs.f32 	%f17, %f15;
	setp.ltu.f32 	%p18, %f17, 0f47CE4780;
	@%p18 bra 	$L__BB0_25;
	setp.neu.f32 	%p19, %f17, 0f7F800000;
	@%p19 bra 	$L__BB0_20;
	mov.f32 	%f69, 0f00000000;
	mul.rn.f32 	%f86, %f15, %f69;
	mov.b32 	%r129, 0;
	bra.uni 	$L__BB0_25;
$L__BB0_20:
	mov.b32 	%r31, %f15;
	shl.b32 	%r97, %r31, 8;
	or.b32  	%r32, %r97, -2147483648;
	mov.b64 	%rd60, 0;
	mov.b32 	%r126, 0;
	mov.u64 	%rd58, __cudart_i2opi_f;
	mov.u64 	%rd59, %rd1;
$L__BB0_21:
	.pragma "nounroll";
	ld.global.nc.u32 	%r98, [%rd58];
	mad.wide.u32 	%rd43, %r98, %r32, %rd60;
	shr.u64 	%rd60, %rd43, 32;
	st.local.u32 	[%rd59], %rd43;
	add.s32 	%r126, %r126, 1;
	add.s64 	%rd59, %rd59, 4;
	add.s64 	%rd58, %rd58, 4;
	setp.ne.s32 	%p20, %r126, 6;
	@%p20 bra 	$L__BB0_21;
	shr.u32 	%r99, %r31, 23;
	st.local.u32 	[%rd1+24], %rd60;
	and.b32  	%r35, %r99, 31;
	and.b32  	%r100, %r99, 224;
	add.s32 	%r101, %r100, -128;
	shr.u32 	%r102, %r101, 5;
	mul.wide.u32 	%rd44, %r102, 4;
	sub.s64 	%rd22, %rd1, %rd44;
	ld.local.u32 	%r127, [%rd22+24];
	ld.local.u32 	%r128, [%rd22+20];
	setp.eq.s32 	%p21, %r35, 0;
	@%p21 bra 	$L__BB0_24;
	shf.l.wrap.b32 	%r127, %r128, %r127, %r35;
	ld.local.u32 	%r103, [%rd22+16];
	shf.l.wrap.b32 	%r128, %r103, %r128, %r35;
$L__BB0_24:
	shr.u32 	%r104, %r127, 30;
	shf.l.wrap.b32 	%r105, %r128, %r127, 2;
	shl.b32 	%r106, %r128, 2;
	shr.u32 	%r107, %r105, 31;
	add.s32 	%r108, %r107, %r104;
	neg.s32 	%r109, %r108;
	setp.lt.s32 	%p22, %r31, 0;
	selp.b32 	%r129, %r109, %r108, %p22;
	xor.b32  	%r110, %r105, %r31;
	shr.s32 	%r111, %r105, 31;
	xor.b32  	%r112, %r111, %r105;
	xor.b32  	%r113, %r111, %r106;
	cvt.u64.u32 	%rd45, %r112;
	shl.b64 	%rd46, %rd45, 32;
	cvt.u64.u32 	%rd47, %r113;
	or.b64  	%rd48, %rd46, %rd47;
	cvt.rn.f64.s64 	%fd15, %rd48;
	mul.f64 	%fd16, %fd15, 0d3BF921FB54442D19;
	cvt.rn.f32.f64 	%f67, %fd16;
	neg.f32 	%f68, %f67;
	setp.lt.s32 	%p23, %r110, 0;
	selp.f32 	%f86, %f68, %f67, %p23;
$L__BB0_25:
	add.s32 	%r115, %r129, 1;
	mul.rn.f32 	%f70, %f86, %f86;
	and.b32  	%r116, %r129, 1;
	setp.eq.b32 	%p24, %r116, 1;
	selp.f32 	%f71, %f86, 0f3F800000, %p24;
	fma.rn.f32 	%f72, %f70, %f71, 0f00000000;
	fma.rn.f32 	%f73, %f70, 0f37CBAC00, 0fBAB607ED;
	selp.f32 	%f74, 0fB94D4153, %f73, %p24;
	selp.f32 	%f75, 0f3C0885E4, 0f3D2AAABB, %p24;
	fma.rn.f32 	%f76, %f74, %f70, %f75;
	selp.f32 	%f77, 0fBE2AAAA8, 0fBEFFFFFF, %p24;
	fma.rn.f32 	%f78, %f76, %f70, %f77;
	fma.rn.f32 	%f79, %f78, %f72, %f71;
	and.b32  	%r117, %r115, 2;
	setp.eq.s32 	%p25, %r117, 0;
	mov.f32 	%f80, 0f00000000;
	sub.f32 	%f81, %f80, %f79;
	selp.f32 	%f82, %f79, %f81, %p25;
	add.f32 	%f83, %f14, %f82;
	cvta.to.global.u64 	%rd49, %rd23;
	mul.wide.s32 	%rd50, %r1, 8;
	add.s64 	%rd51, %rd49, %rd50;
	st.global.v2.f32 	[%rd51], {%f83, %f80};
$L__BB0_26:
	ret;

}


// ===== COMPILED SASS (sm_100) =====

	.target	sm_100

	.elftype	@"ET_EXEC"


//--------------------- .note.nv.tkinfo           --------------------------
	.section	.note.nv.tkinfo,"",@"SHT_NOTE"
	.sectionflags	@"SHF_NOTE_NV_TKINFO"
	.tkinfo
        /*0018*/ 	.word	0x00000002
        /*0030*/ 	.string	""
        /*0030*/ 	.string	"ptxas"
        /*0030*/ 	.string	"Cuda compilation tools, release 13.0, V13.0.88"
        /*0030*/ 	.string	"Build cuda_13.0.r13.0/compiler.36424714_0"
        /*0030*/ 	.string	"-arch sm_100 -m 64 "



//--------------------- .note.nv.cuinfo           --------------------------
	.section	.note.nv.cuinfo,"",@"SHT_NOTE"
	.sectionflags	@"SHF_NOTE_NV_CUINFO"
        /*0018*/ 	.short	0x0002
        /*001a*/ 	.short	0x0064
        /*001c*/ 	.short	0x0082
	.zero		2


//--------------------- .nv.info                  --------------------------
	.section	.nv.info,"",@"SHT_CUDA_INFO"
	.align	4


	//----- nvinfo : EIATTR_REGCOUNT
	.align		4
        /*0000*/ 	.byte	0x04, 0x2f
        /*0002*/ 	.short	(.L_2 - .L_1)
	.align		4
.L_1:
        /*0004*/ 	.word	index@(_Z17_fill_with_signalP6float2iiiii)
        /*0008*/ 	.word	0x00000016


	//----- nvinfo : EIATTR_FRAME_SIZE
	.align		4
.L_2:
        /*000c*/ 	.byte	0x04, 0x11
        /*000e*/ 	.short	(.L_4 - .L_3)
	.align		4
.L_3:
        /*0010*/ 	.word	index@($__internal_0_$__cuda_sm3x_div_rn_noftz_f32_slowpath)
        /*0014*/ 	.word	0x00000020


	//----- nvinfo : EIATTR_FRAME_SIZE
	.align		4
.L_4:
        /*0018*/ 	.byte	0x04, 0x11
        /*001a*/ 	.short	(.L_6 - .L_5)
	.align		4
.L_5:
        /*001c*/ 	.word	index@(_Z17_fill_with_signalP6float2iiiii)
        /*0020*/ 	.word	0x00000020


	//----- nvinfo : EIATTR_MIN_STACK_SIZE
	.align		4
.L_6:
        /*0024*/ 	.byte	0x04, 0x12
        /*0026*/ 	.short	(.L_8 - .L_7)
	.align		4
.L_7:
        /*0028*/ 	.word	index@(_Z17_fill_with_signalP6float2iiiii)
        /*002c*/ 	.word	0x00000020
.L_8:


//--------------------- .nv.compat                --------------------------
	.section	.nv.compat,"",@"SHT_CUDA_COMPAT_INFO"
	.align	4
        /*0000*/ 	.byte	0x02, 0x09, 0x00, 0x00, 0x02, 0x02, 0x01, 0x00, 0x02, 0x05, 0x05, 0x00, 0x03, 0x07, 0x01, 0x01
        /*0010*/ 	.byte	0x02, 0x03, 0x00, 0x00, 0x02, 0x06, 0x01, 0x00, 0x04, 0x0b, 0x08, 0x00, 0x01, 0x00, 0x00, 0x00
        /*0020*/ 	.byte	0x00, 0x00, 0x00, 0x00


//--------------------- .nv.info._Z17_fill_with_signalP6float2iiiii --------------------------
	.section	.nv.info._Z17_fill_with_signalP6float2iiiii,"",@"SHT_CUDA_INFO"
	.sectionflags	@""
	.align	4


	//----- nvinfo : EIATTR_CUDA_API_VERSION
	.align		4
        /*0000*/ 	.byte	0x04, 0x37
        /*0002*/ 	.short	(.L_10 - .L_9)
.L_9:
        /*0004*/ 	.word	0x00000082


	//----- nvinfo : EIATTR_KPARAM_INFO
	.align		4
.L_10:
        /*0008*/ 	.byte	0x04, 0x17
        /*000a*/ 	.short	(.L_12 - .L_11)
.L_11:
        /*000c*/ 	.word	0x00000000
        /*0010*/ 	.short	0x0005
        /*0012*/ 	.short	0x0018
        /*0014*/ 	.byte	0x00, 0xf0, 0x11, 0x00


	//----- nvinfo : EIATTR_KPARAM_INFO
	.align		4
.L_12:
        /*0018*/ 	.byte	0x04, 0x17
        /*001a*/ 	.short	(.L_14 - .L_13)
.L_13:
        /*001c*/ 	.word	0x00000000
        /*0020*/ 	.short	0x0004
        /*0022*/ 	.short	0x0014
        /*0024*/ 	.byte	0x00, 0xf0, 0x11, 0x00


	//----- nvinfo : EIATTR_KPARAM_INFO
	.align		4
.L_14:
        /*0028*/ 	.byte	0x04, 0x17
        /*002a*/ 	.short	(.L_16 - .L_15)
.L_15:
        /*002c*/ 	.word	0x00000000
        /*0030*/ 	.short	0x0003
        /*0032*/ 	.short	0x0010
        /*0034*/ 	.byte	0x00, 0xf0, 0x11, 0x00


	//----- nvinfo : EIATTR_KPARAM_INFO
	.align		4
.L_16:
        /*0038*/ 	.byte	0x04, 0x17
        /*003a*/ 	.short	(.L_18 - .L_17)
.L_17:
        /*003c*/ 	.word	0x00000000
        /*0040*/ 	.short	0x0002
        /*0042*/ 	.short	0x000c
        /*0044*/ 	.byte	0x00, 0xf0, 0x11, 0x00


	//----- nvinfo : EIATTR_KPARAM_INFO
	.align		4
.L_18:
        /*0048*/ 	.byte	0x04, 0x17
        /*004a*/ 	.short	(.L_20 - .L_19)
.L_19:
        /*004c*/ 	.word	0x00000000
        /*0050*/ 	.short	0x0001
        /*0052*/ 	.short	0x0008
        /*0054*/ 	.byte	0x00, 0xf0, 0x11, 0x00


	//----- nvinfo : EIATTR_KPARAM_INFO
	.align		4
.L_20:
        /*0058*/ 	.byte	0x04, 0x17
        /*005a*/ 	.short	(.L_22 - .L_21)
.L_21:
        /*005c*/ 	.word	0x00000000
        /*0060*/ 	.short	0x0000
        /*0062*/ 	.short	0x0000
        /*0064*/ 	.byte	0x00, 0xf5, 0x21, 0x00


	//----- nvinfo : EIATTR_SPARSE_MMA_MASK
	.align		4
.L_22:
        /*0068*/ 	.byte	0x03, 0x50
        /*006a*/ 	.short	0x0000


	//----- nvinfo : EIATTR_MAXREG_COUNT
	.align		4
        /*006c*/ 	.byte	0x03, 0x1b
        /*006e*/ 	.short	0x00ff


	//----- nvinfo : EIATTR_MERCURY_ISA_VERSION
	.align		4
        /*0070*/ 	.byte	0x03, 0x5f
        /*0072*/ 	.short	0x0101


	//----- nvinfo : EIATTR_VRC_CTA_INIT_COUNT
	.align		4
        /*0074*/ 	.byte	0x02, 0x4a
	.zero		1
	.zero		1


	//----- nvinfo : EIATTR_EXIT_INSTR_OFFSETS
	.align		4
        /*0078*/ 	.byte	0x04, 0x1c
        /*007a*/ 	.short	(.L_24 - .L_23)


	//   ....[0]....
.L_23:
        /*007c*/ 	.word	0x00000080


	//   ....[1]....
        /*0080*/ 	.word	0x00001250


	//----- nvinfo : EIATTR_CRS_STACK_SIZE
	.align		4
.L_24:
        /*0084*/ 	.byte	0x04, 0x1e
        /*0086*/ 	.short	(.L_26 - .L_25)
.L_25:
        /*0088*/ 	.word	0x00000000


	//----- nvinfo : EIATTR_CBANK_PARAM_SIZE
	.align		4
.L_26:
        /*008c*/ 	.byte	0x03, 0x19
        /*008e*/ 	.short	0x001c


	//----- nvinfo : EIATTR_PARAM_CBANK
	.align		4
        /*0090*/ 	.byte	0x04, 0x0a
        /*0092*/ 	.short	(.L_28 - .L_27)
	.align		4
.L_27:
        /*0094*/ 	.word	index@(.nv.constant0._Z17_fill_with_signalP6float2iiiii)
        /*0098*/ 	.short	0x0380
        /*009a*/ 	.short	0x001c


	//----- nvinfo : EIATTR_SW_WAR
	.align		4
.L_28:
        /*009c*/ 	.byte	0x04, 0x36
        /*009e*/ 	.short	(.L_30 - .L_29)
.L_29:
        /*00a0*/ 	.word	0x00000008
.L_30:


//--------------------- .nv.callgraph             --------------------------
	.section	.nv.callgraph,"",@"SHT_CUDA_CALLGRAPH"
	.align	4
	.sectionentsize	8
	.align		4
        /*0000*/ 	.word	0x00000000
	.align		4
        /*0004*/ 	.word	0xffffffff
	.align		4
        /*0008*/ 	.word	0x00000000
	.align		4
        /*000c*/ 	.word	0xfffffffe
	.align		4
        /*0010*/ 	.word	0x00000000
	.align		4
        /*0014*/ 	.word	0xfffffffd
	.align		4
        /*0018*/ 	.word	0x00000000
	.align		4
        /*001c*/ 	.word	0xfffffffc


//--------------------- .nv.constant4             --------------------------
	.section	.nv.constant4,"a",@progbits
	.align	8
	.align		8
.nv.constant4:
        /*0000*/ 	.dword	__cudart_i2opi_f


//--------------------- .text._Z17_fill_with_signalP6float2iiiii --------------------------
	.section	.text._Z17_fill_with_signalP6float2iiiii,"ax",@progbits
	.align	128
        .global         _Z17_fill_with_signalP6float2iiiii
        .type           _Z17_fill_with_signalP6float2iiiii,@function
        .size           _Z17_fill_with_signalP6float2iiiii,(.L_x_23 - _Z17_fill_with_signalP6float2iiiii)
        .other          _Z17_fill_with_signalP6float2iiiii,@"STO_CUDA_ENTRY STV_DEFAULT"
_Z17_fill_with_signalP6float2iiiii:
.text._Z17_fill_with_signalP6float2iiiii:
[----:B------:R-:W0:Y:S01]  /*0000*/  LDC R1, c[0x0][0x37c] ;  /* 0x0000df00ff017b82 */ /* 0x000e220000000800 */
[----:B------:R-:W1:Y:S07]  /*0010*/  S2R R0, SR_TID.X ;  /* 0x0000000000007919 */ /* 0x000e6e0000002100 */
[----:B------:R-:W1:Y:S01]  /*0020*/  S2UR UR4, SR_CTAID.X ;  /* 0x00000000000479c3 */ /* 0x000e620000002500 */
[----:B------:R-:W2:Y:S01]  /*0030*/  LDCU UR5, c[0x0][0x388] ;  /* 0x00007100ff0577ac */ /* 0x000ea20008000800 */
[----:B0-----:R-:W-:-:S06]  /*0040*/  VIADD R1, R1, 0xffffffe0 ;  /* 0xffffffe001017836 */ /* 0x001fcc0000000000 */
[----:B------:R-:W1:Y:S02]  /*0050*/  LDC R5, c[0x0][0x360] ;  /* 0x0000d800ff057b82 */ /* 0x000e640000000800 */
[----:B-1----:R-:W-:-:S05]  /*0060*/  IMAD R5, R5, UR4, R0 ;  /* 0x0000000405057c24 */ /* 0x002fca000f8e0200 */
[----:B--2---:R-:W-:-:S13]  /*0070*/  ISETP.GE.AND P0, PT, R5, UR5, PT ;  /* 0x0000000505007c0c */ /* 0x004fda000bf06270 */
[----:B------:R-:W-:Y:S05]  /*0080*/  @P0 EXIT ;  /* 0x000000000000094d */ /* 0x000fea0003800000 */
[----:B------:R-:W0:Y:S01]  /*0090*/  LDCU UR4, c[0x0][0x38c] ;  /* 0x00007180ff0477ac */ /* 0x000e220008000800 */
[----:B------:R-:W-:Y:S01]  /*00a0*/  I2FP.F32.S32 R0, R5 ;  /* 0x0000000500007245 */ /* 0x000fe20000201400 */
[----:B------:R-:W-:Y:S01]  /*00b0*/  BSSY.RECONVERGENT B0, `(.L_x_0) ;  /* 0x000000d000007945 */ /* 0x000fe20003800200 */
[----:B0-----:R-:W-:-:S04]  /*00c0*/  I2FP.F32.S32 R3, UR4 ;  /* 0x0000000400037c45 */ /* 0x001fc80008201400 */
[----:B------:R-:W0:Y:S08]  /*00d0*/  MUFU.RCP R2, R3 ;  /* 0x0000000300027308 */ /* 0x000e300000001000 */
[----:B------:R-:W1:Y:S01]  /*00e0*/  FCHK P0, R0, R3 ;  /* 0x0000000300007302 */ /* 0x000e620000000000 */
[----:B0-----:R-:W-:-:S04]  /*00f0*/  FFMA R7, -R3, R2, 1 ;  /* 0x3f80000003077423 */ /* 0x001fc80000000102 */
[----:B------:R-:W-:-:S04]  /*0100*/  FFMA R7, R2, R7, R2 ;  /* 0x0000000702077223 */ /* 0x000fc80000000002 */
[----:B------:R-:W-:-:S04]  /*0110*/  FFMA R2, R0, R7, RZ ;  /* 0x0000000700027223 */ /* 0x000fc800000000ff */
[----:B------:R-:W-:-:S04]  /*0120*/  FFMA R4, -R3, R2, R0 ;  /* 0x0000000203047223 */ /* 0x000fc80000000100 */
[----:B------:R-:W-:Y:S01]  /*0130*/  FFMA R7, R7, R4, R2 ;  /* 0x0000000407077223 */ /* 0x000fe20000000002 */
[----:B-1----:R-:W-:Y:S06]  /*0140*/  @!P0 BRA `(.L_x_1) ;  /* 0x00000000000c8947 */ /* 0x002fec0003800000 */
[----:B------:R-:W-:-:S07]  /*0150*/  MOV R2, 0x170 ;  /* 0x0000017000027802 */ /* 0x000fce0000000f00 */
[----:B------:R-:W-:Y:S05]  /*0160*/  CALL.REL.NOINC `($__internal_0_$__cuda_sm3x_div_rn_noftz_f32_slowpath) ;  /* 0x00000010003c7944 */ /* 0x000fea0003c00000 */
[----:B------:R-:W-:-:S07]  /*0170*/  IMAD.MOV.U32 R7, RZ, RZ, R0 ;  /* 0x000000ffff077224 */ /* 0x000fce00078e0000 */
.L_x_1:
[----:B------:R-:W-:Y:S05]  /*0180*/  BSYNC.RECONVERGENT B0 ;  /* 0x0000000000007941 */ /* 0x000fea0003800200 */
.L_x_0:
[----:B------:R-:W0:Y:S01]  /*0190*/  LDCU UR4, c[0x0][0x390] ;  /* 0x00007200ff0477ac */ /* 0x000e220008000800 */
[----:B------:R-:W-:Y:S01]  /*01a0*/  F2F.F64.F32 R6, R7 ;  /* 0x0000000700067310 */ /* 0x000fe20000201800 */
[----:B------:R-:W-:Y:S01]  /*01b0*/  BSSY.RECONVERGENT B0, `(.L_x_2) ;  /* 0x0000047000007945 */ /* 0x000fe20003800200 */
[----:B------:R-:W-:Y:S01]  /*01c0*/  UMOV UR10, 0x54442d18 ;  /* 0x54442d18000a7882 */ /* 0x000fe20000000000 */
[----:B------:R-:W-:Y:S01]  /*01d0*/  UMOV UR11, 0x401921fb ;  /* 0x401921fb000b7882 */ /* 0x000fe20000000000 */
[----:B------:R-:W1:Y:S04]  /*01e0*/  LDCU.64 UR6, c[0x0][0x358] ;  /* 0x00006b00ff0677ac */ /* 0x000e680008000a00 */
[----:B0-----:R-:W0:Y:S02]  /*01f0*/  I2F.F64 R2, UR4 ;  /* 0x0000000400027d12 */ /* 0x001e240008201c00 */
[----:B0-----:R-:W-:-:S08]  /*0200*/  DMUL R2, R2, UR10 ;  /* 0x0000000a02027c28 */ /* 0x001fd00008000000 */
[----:B------:R-:W-:-:S06]  /*0210*/  DMUL R2, R2, R6 ;  /* 0x0000000602027228 */ /* 0x000fcc0000000000 */
[----:B------:R-:W0:Y:S02]  /*0220*/  F2F.F32.F64 R9, R2 ;  /* 0x0000000200097310 */ /* 0x000e240000301000 */
[C---:B0-----:R-:W-:Y:S01]  /*0230*/  FMUL R0, R9.reuse, 0.63661974668502807617 ;  /* 0x3f22f98309007820 */ /* 0x041fe20000400000 */
[----:B------:R-:W-:-:S05]  /*0240*/  FSETP.GE.AND P0, PT, |R9|, 105615, PT ;  /* 0x47ce47800900780b */ /* 0x000fca0003f06200 */
[----:B------:R-:W0:Y:S02]  /*0250*/  F2I.NTZ R0, R0 ;  /* 0x0000000000007305 */ /* 0x000e240000203100 */
[----:B0-----:R-:W-:-:S05]  /*0260*/  I2FP.F32.S32 R4, R0 ;  /* 0x0000000000047245 */ /* 0x001fca0000201400 */
[----:B------:R-:W-:-:S04]  /*0270*/  FFMA R11, R4, -1.5707962512969970703, R9 ;  /* 0xbfc90fda040b7823 */ /* 0x000fc80000000009 */
[----:B------:R-:W-:-:S04]  /*0280*/  FFMA R11, R4, -7.5497894158615963534e-08, R11 ;  /* 0xb3a22168040b7823 */ /* 0x000fc8000000000b */
[----:B------:R-:W-:Y:S01]  /*0290*/  FFMA R4, R4, -5.3903029534742383927e-15, R11 ;  /* 0xa7c234c504047823 */ /* 0x000fe2000000000b */
[----:B-1----:R-:W-:Y:S06]  /*02a0*/  @!P0 BRA `(.L_x_3) ;  /* 0x0000000000dc8947 */ /* 0x002fec0003800000 */
[----:B------:R-:W-:-:S13]  /*02b0*/  FSETP.NEU.AND P0, PT, |R9|, +INF , PT ;  /* 0x7f8000000900780b */ /* 0x000fda0003f0d200 */
[----:B------:R-:W-:Y:S01]  /*02c0*/  @!P0 FMUL R4, RZ, R9 ;  /* 0x00000009ff048220 */ /* 0x000fe20000400000 */
[----:B------:R-:W-:Y:S01]  /*02d0*/  @!P0 IMAD.MOV.U32 R0, RZ, RZ, RZ ;  /* 0x000000ffff008224 */ /* 0x000fe200078e00ff */
[----:B------:R-:W-:Y:S06]  /*02e0*/  @!P0 BRA `(.L_x_3) ;  /* 0x0000000000cc8947 */ /* 0x000fec0003800000 */
[----:B------:R-:W-:Y:S01]  /*02f0*/  IMAD.SHL.U32 R2, R9, 0x100, RZ ;  /* 0x0000010009027824 */ /* 0x000fe200078e00ff */
[----:B------:R-:W0:Y:S01]  /*0300*/  LDCU.64 UR8, c[0x4][URZ] ;  /* 0x01000000ff0877ac */ /* 0x000e220008000a00 */
[----:B------:R-:W-:Y:S02]  /*0310*/  IMAD.MOV.U32 R8, RZ, RZ, RZ ;  /* 0x000000ffff087224 */ /* 0x000fe400078e00ff */
[----:B------:R-:W-:Y:S01]  /*0320*/  IMAD.MOV.U32 R0, RZ, RZ, R1 ;  /* 0x000000ffff007224 */ /* 0x000fe200078e0001 */
[----:B------:R-:W-:Y:S01]  /*0330*/  LOP3.LUT R15, R2, 0x80000000, RZ, 0xfc, !PT ;  /* 0x80000000020f7812 */ /* 0x000fe200078efcff */
[----:B------:R-:W-:Y:S01]  /*0340*/  UMOV UR5, URZ ;  /* 0x000000ff00057c82 */ /* 0x000fe20008000000 */
[----:B------:R-:W-:-:S05]  /*0350*/  UMOV UR4, URZ ;  /* 0x000000ff00047c82 */ /* 0x000fca0008000000 */
.L_x_4:
[----:B0-----:R-:W-:Y:S02]  /*0360*/  IMAD.U32 R10, RZ, RZ, UR8 ;  /* 0x00000008ff0a7e24 */ /* 0x001fe4000f8e00ff */
[----:B------:R-:W-:-:S05]  /*0370*/  IMAD.U32 R11, RZ, RZ, UR9 ;  /* 0x00000009ff0b7e24 */ /* 0x000fca000f8e00ff */
[----:B------:R-:W2:Y:S01]  /*0380*/  LDG.E.CONSTANT R2, desc[UR6][R10.64] ;  /* 0x000000060a027981 */ /* 0x000ea2000c1e9900 */
[----:B------:R-:W-:Y:S02]  /*0390*/  UIADD3 UR8, UP0, UPT, UR8, 0x4, URZ ;  /* 0x0000000408087890 */ /* 0x000fe4000ff1e0ff */
[----:B------:R-:W-:Y:S02]  /*03a0*/  UIADD3 UR4, UPT, UPT, UR4, 0x1, URZ ;  /* 0x0000000104047890 */ /* 0x000fe4000fffe0ff */
[----:B------:R-:W-:Y:S02]  /*03b0*/  UIADD3.X UR9, UPT, UPT, URZ, UR9, URZ, UP0, !UPT ;  /* 0x00000009ff097290 */ /* 0x000fe400087fe4ff */
[----:B------:R-:W-:Y:S01]  /*03c0*/  UISETP.NE.AND UP0, UPT, UR4, 0x6, UPT ;  /* 0x000000060400788c */ /* 0x000fe2000bf05270 */
[----:B--2---:R-:W-:-:S03]  /*03d0*/  IMAD.WIDE.U32 R2, R2, R15, RZ ;  /* 0x0000000f02027225 */ /* 0x004fc600078e00ff */
[----:B------:R-:W-:-:S04]  /*03e0*/  IADD3 R13, P0, PT, R2, R8, RZ ;  /* 0x00000008020d7210 */ /* 0x000fc80007f1e0ff */
[----:B------:R-:W-:Y:S01]  /*03f0*/  IADD3.X R8, PT, PT, R3, UR5, RZ, P0, !PT ;  /* 0x0000000503087c10 */ /* 0x000fe200087fe4ff */
[----:B------:R0:W-:Y:S02]  /*0400*/  STL [R0], R13 ;  /* 0x0000000d00007387 */ /* 0x0001e40000100800 */
[----:B0-----:R-:W-:Y:S01]  /*0410*/  VIADD R0, R0, 0x4 ;  /* 0x0000000400007836 */ /* 0x001fe20000000000 */
[----:B------:R-:W-:Y:S06]  /*0420*/  BRA.U UP0, `(.L_x_4) ;  /* 0xfffffffd00cc7547 */ /* 0x000fec000b83ffff */
[----:B------:R-:W-:Y:S01]  /*0430*/  SHF.R.U32.HI R4, RZ, 0x17, R9 ;  /* 0x00000017ff047819 */ /* 0x000fe20000011609 */
[----:B------:R0:W-:Y:S03]  /*0440*/  STL [R1+0x18], R8 ;  /* 0x0000180801007387 */ /* 0x0001e60000100800 */
[C---:B------:R-:W-:Y:S02]  /*0450*/  LOP3.LUT R0, R4.reuse, 0xe0, RZ, 0xc0, !PT ;  /* 0x000000e004007812 */ /* 0x040fe400078ec0ff */
[----:B------:R-:W-:-:S03]  /*0460*/  LOP3.LUT P0, RZ, R4, 0x1f, RZ, 0xc0, !PT ;  /* 0x0000001f04ff7812 */ /* 0x000fc6000780c0ff */
[----:B------:R-:W-:-:S05]  /*0470*/  VIADD R0, R0, 0xffffff80 ;  /* 0xffffff8000007836 */ /* 0x000fca0000000000 */
[----:B------:R-:W-:-:S05]  /*0480*/  SHF.R.U32.HI R0, RZ, 0x5, R0 ;  /* 0x00000005ff007819 */ /* 0x000fca0000011600 */
[----:B------:R-:W-:-:S05]  /*0490*/  IMAD R12, R0, -0x4, R1 ;  /* 0xfffffffc000c7824 */ /* 0x000fca00078e0201 */
[----:B------:R-:W2:Y:S04]  /*04a0*/  LDL R0, [R12+0x18] ;  /* 0x000018000c007983 */ /* 0x000ea80000100800 */
[----:B------:R-:W2:Y:S04]  /*04b0*/  LDL R3, [R12+0x14] ;  /* 0x000014000c037983 */ /* 0x000ea80000100800 */
[----:B------:R-:W3:Y:S01]  /*04c0*/  @P0 LDL R2, [R12+0x10] ;  /* 0x000010000c020983 */ /* 0x000ee20000100800 */
[----:B------:R-:W-:Y:S01]  /*04d0*/  LOP3.LUT R4, R4, 0x1f, RZ, 0xc0, !PT ;  /* 0x0000001f04047812 */ /* 0x000fe200078ec0ff */
[----:B------:R-:W-:Y:S01]  /*04e0*/  UMOV UR4, 0x54442d19 ;  /* 0x54442d1900047882 */ /* 0x000fe20000000000 */
[----:B------:R-:W-:-:S02]  /*04f0*/  UMOV UR5, 0x3bf921fb ;  /* 0x3bf921fb00057882 */ /* 0x000fc40000000000 */
[-C--:B--2---:R-:W-:Y:S02]  /*0500*/  @P0 SHF.L.W.U32.HI R0, R3, R4.reuse, R0 ;  /* 0x0000000403000219 */ /* 0x084fe40000010e00 */
[----:B---3--:R-:W-:Y:S02]  /*0510*/  @P0 SHF.L.W.U32.HI R3, R2, R4, R3 ;  /* 0x0000000402030219 */ /* 0x008fe40000010e03 */
[----:B------:R-:W-:Y:S02]  /*0520*/  ISETP.GE.AND P0, PT, R9, RZ, PT ;  /* 0x000000ff0900720c */ /* 0x000fe40003f06270 */
[C---:B------:R-:W-:Y:S01]  /*0530*/  SHF.L.W.U32.HI R2, R3.reuse, 0x2, R0 ;  /* 0x0000000203027819 */ /* 0x040fe20000010e00 */
[----:B------:R-:W-:-:S03]  /*0540*/  IMAD.SHL.U32 R3, R3, 0x4, RZ ;  /* 0x0000000403037824 */ /* 0x000fc600078e00ff */
[----:B------:R-:W-:Y:S02]  /*0550*/  SHF.R.S32.HI R4, RZ, 0x1f, R2 ;  /* 0x0000001fff047819 */ /* 0x000fe40000011402 */
[----:B------:R-:W-:Y:S02]  /*0560*/  LOP3.LUT R9, R2, R9, RZ, 0x3c, !PT ;  /* 0x0000000902097212 */ /* 0x000fe400078e3cff */
[C---:B------:R-:W-:Y:S02]  /*0570*/  LOP3.LUT R10, R4.reuse, R3, RZ, 0x3c, !PT ;  /* 0x00000003040a7212 */ /* 0x040fe400078e3cff */
[----:B------:R-:W-:Y:S02]  /*0580*/  LOP3.LUT R11, R4, R2, RZ, 0x3c, !PT ;  /* 0x00000002040b7212 */ /* 0x000fe400078e3cff */
[----:B------:R-:W-:Y:S02]  /*0590*/  SHF.R.U32.HI R3, RZ, 0x1e, R0 ;  /* 0x0000001eff037819 */ /* 0x000fe40000011600 */
[----:B------:R-:W-:-:S02]  /*05a0*/  ISETP.GE.AND P1, PT, R9, RZ, PT ;  /* 0x000000ff0900720c */ /* 0x000fc40003f26270 */
[----:B------:R-:W1:Y:S01]  /*05b0*/  I2F.F64.S64 R10, R10 ;  /* 0x0000000a000a7312 */ /* 0x000e620000301c00 */
[----:B------:R-:W-:-:S05]  /*05c0*/  LEA.HI R0, R2, R3, RZ, 0x1 ;  /* 0x0000000302007211 */ /* 0x000fca00078f08ff */
[----:B------:R-:W-:-:S04]  /*05d0*/  IMAD.MOV R2, RZ, RZ, -R0 ;  /* 0x000000ffff027224 */ /* 0x000fc800078e0a00 */
[----:B------:R-:W-:Y:S01]  /*05e0*/  @!P0 IMAD.MOV.U32 R0, RZ, RZ, R2 ;  /* 0x000000ffff008224 */ /* 0x000fe200078e0002 */
[----:B-1----:R-:W-:-:S10]  /*05f0*/  DMUL R12, R10, UR4 ;  /* 0x000000040a0c7c28 */ /* 0x002fd40008000000 */
[----:B------:R-:W1:Y:S02]  /*0600*/  F2F.F32.F64 R12, R12 ;  /* 0x0000000c000c7310 */ /* 0x000e640000301000 */
[----:B01----:R-:W-:-:S07]  /*0610*/  FSEL R4, -R12, R12, !P1 ;  /* 0x0000000c0c047208 */ /* 0x003fce0004800100 */
.L_x_3:
[----:B------:R-:W-:Y:S05]  /*0620*/  BSYNC.RECONVERGENT B0 ;  /* 0x0000000000007941 */ /* 0x000fea0003800200 */
.L_x_2:
[----:B------:R-:W0:Y:S01]  /*0630*/  LDCU UR4, c[0x0][0x394] ;  /* 0x00007280ff0477ac */ /* 0x000e220008000800 */
[----:B------:R-:W-:Y:S01]  /*0640*/  IMAD.MOV.U32 R9, RZ, RZ, 0x37cbac00 ;  /* 0x37cbac00ff097424 */ /* 0x000fe200078e00ff */
[C---:B------:R-:W-:Y:S01]  /*0650*/  LOP3.LUT R8, R0.reuse, 0x1, RZ, 0xc0, !PT ;  /* 0x0000000100087812 */ /* 0x040fe200078ec0ff */
[----:B------:R-:W-:Y:S01]  /*0660*/  IMAD.MOV.U32 R12, RZ, RZ, 0x3c0885e4 ;  /* 0x3c0885e4ff0c7424 */ /* 0x000fe200078e00ff */
[----:B------:R-:W-:Y:S01]  /*0670*/  BSSY.RECONVERGENT B0, `(.L_x_5) ;  /* 0x0000053000007945 */ /* 0x000fe20003800200 */
[----:B------:R-:W-:Y:S01]  /*0680*/  VIADD R0, R0, 0x1 ;  /* 0x0000000100007836 */ /* 0x000fe20000000000 */
[----:B------:R-:W-:-:S04]  /*0690*/  ISETP.NE.U32.AND P0, PT, R8, 0x1, PT ;  /* 0x000000010800780c */ /* 0x000fc80003f05070 */
[----:B------:R-:W-:Y:S02]  /*06a0*/  LOP3.LUT P1, RZ, R0, 0x2, RZ, 0xc0, !PT ;  /* 0x0000000200ff7812 */ /* 0x000fe4000782c0ff */
[----:B------:R-:W-:Y:S01]  /*06b0*/  FSEL R0, R4, 1, !P0 ;  /* 0x3f80000004007808 */ /* 0x000fe20004000000 */
[----:B0-----:R-:W0:Y:S02]  /*06c0*/  I2F.F64 R2, UR4 ;  /* 0x0000000400027d12 */ /* 0x001e240008201c00 */
[----:B0-----:R-:W-:-:S08]  /*06d0*/  DMUL R2, R2, UR10 ;  /* 0x0000000a02027c28 */ /* 0x001fd00008000000 */
[----:B------:R-:W-:Y:S01]  /*06e0*/  DMUL R10, R6, R2 ;  /* 0x00000002060a7228 */ /* 0x000fe20000000000 */
[----:B------:R-:W-:-:S05]  /*06f0*/  FMUL R3, R4, R4 ;  /* 0x0000000404037220 */ /* 0x000fca0000400000 */
[----:B------:R0:W1:Y:S01]  /*0700*/  F2F.F32.F64 R15, R10 ;  /* 0x0000000a000f7310 */ /* 0x0000620000301000 */
[----:B------:R-:W-:-:S05]  /*0710*/  FFMA R13, R3, R9, -0.0013887860113754868507 ;  /* 0xbab607ed030d7423 */ /* 0x000fca0000000009 */
[----:B------:R-:W-:Y:S01]  /*0720*/  FSEL R8, R13, -0.00019574658654164522886, P0 ;  /* 0xb94d41530d087808 */ /* 0x000fe20000000000 */
[----:B------:R-:W-:Y:S01]  /*0730*/  IMAD.MOV.U32 R13, RZ, RZ, 0x3e2aaaa8 ;  /* 0x3e2aaaa8ff0d7424 */ /* 0x000fe200078e00ff */
[----:B0-----:R-:W-:Y:S01]  /*0740*/  FSEL R10, R12, 0.041666727513074874878, !P0 ;  /* 0x3d2aaabb0c0a7808 */ /* 0x001fe20004000000 */
[----:B-1----:R-:W-:-:S04]  /*0750*/  FMUL R2, R15, 0.63661974668502807617 ;  /* 0x3f22f9830f027820 */ /* 0x002fc80000400000 */
[----:B------:R-:W-:Y:S01]  /*0760*/  FFMA R8, R3, R8, R10 ;  /* 0x0000000803087223 */ /* 0x000fe2000000000a */
[----:B------:R-:W-:Y:S02]  /*0770*/  FSEL R10, -R13, -0.4999999701976776123, !P0 ;  /* 0xbeffffff0d0a7808 */ /* 0x000fe40004000100 */
[----:B------:R-:W-:Y:S01]  /*0780*/  FSETP.GE.AND P0, PT, |R15|, 105615, PT ;  /* 0x47ce47800f00780b */ /* 0x000fe20003f06200 */
[----:B------:R-:W0:Y:S02]  /*0790*/  F2I.NTZ R2, R2 ;  /* 0x0000000200027305 */ /* 0x000e240000203100 */
[C---:B------:R-:W-:Y:S01]  /*07a0*/  FFMA R8, R3.reuse, R8, R10 ;  /* 0x0000000803087223 */ /* 0x040fe2000000000a */
[----:B------:R-:W-:-:S04]  /*07b0*/  FFMA R3, R3, R0, RZ ;  /* 0x0000000003037223 */ /* 0x000fc800000000ff */
[----:B------:R-:W-:-:S04]  /*07c0*/  FFMA R14, R3, R8, R0 ;  /* 0x00000008030e7223 */ /* 0x000fc80000000000 */
[----:B------:R-:W-:Y:S01]  /*07d0*/  @P1 FADD R14, RZ, -R14 ;  /* 0x8000000eff0e1221 */ /* 0x000fe20000000000 */
[----:B0-----:R-:W-:-:S05]  /*07e0*/  I2FP.F32.S32 R4, R2 ;  /* 0x0000000200047245 */ /* 0x001fca0000201400 */
[----:B------:R-:W-:-:S04]  /*07f0*/  FFMA R11, R4, -1.5707962512969970703, R15 ;  /* 0xbfc90fda040b7823 */ /* 0x000fc8000000000f */
[----:B------:R-:W-:-:S04]  /*0800*/  FFMA R11, R4, -7.5497894158615963534e-08, R11 ;  /* 0xb3a22168040b7823 */ /* 0x000fc8000000000b */
[----:B------:R-:W-:Y:S01]  /*0810*/  FFMA R0, R4, -5.3903029534742383927e-15, R11 ;  /* 0xa7c234c504007823 */ /* 0x000fe2000000000b */
[----:B------:R-:W-:Y:S06]  /*0820*/  @!P0 BRA `(.L_x_6) ;  /* 0x0000000000dc8947 */ /* 0x000fec0003800000 */
        /* <DEDUP_REMOVED lines=11> */
.L_x_7:
        /* <DEDUP_REMOVED lines=44> */
.L_x_6:
[----:B------:R-:W-:Y:S05]  /*0ba0*/  BSYNC.RECONVERGENT B0 ;  /* 0x0000000000007941 */ /* 0x000fea0003800200 */
.L_x_5:
[----:B------:R-:W0:Y:S01]  /*0bb0*/  LDCU UR4, c[0x0][0x398] ;  /* 0x00007300ff0477ac */ /* 0x000e220008000800 */
[----:B------:R-:W-:Y:S01]  /*0bc0*/  LOP3.LUT R3, R2, 0x1, RZ, 0xc0, !PT ;  /* 0x0000000102037812 */ /* 0x000fe200078ec0ff */
[----:B------:R-:W-:Y:S01]  /*0bd0*/  FMUL R4, R0, R0 ;  /* 0x0000000000047220 */ /* 0x000fe20000400000 */
[----:B------:R-:W-:Y:S01]  /*0be0*/  VIADD R2, R2, 0x1 ;  /* 0x0000000102027836 */ /* 0x000fe20000000000 */
[----:B------:R-:W-:Y:S01]  /*0bf0*/  BSSY.RECONVERGENT B0, `(.L_x_8) ;  /* 0x0000051000007945 */ /* 0x000fe20003800200 */
[----:B------:R-:W-:-:S04]  /*0c00*/  ISETP.NE.U32.AND P0, PT, R3, 0x1, PT ;  /* 0x000000010300780c */ /* 0x000fc80003f05070 */
[----:B------:R-:W-:Y:S02]  /*0c10*/  FSEL R17, R12, 0.041666727513074874878, !P0 ;  /* 0x3d2aaabb0c117808 */ /* 0x000fe40004000000 */
[----:B------:R-:W-:Y:S01]  /*0c20*/  FSEL R0, R0, 1, !P0 ;  /* 0x3f80000000007808 */ /* 0x000fe20004000000 */
[----:B0-----:R-:W0:Y:S02]  /*0c30*/  I2F.F64 R10, UR4 ;  /* 0x00000004000a7d12 */ /* 0x001e240008201c00 */
[----:B0-----:R-:W-:-:S08]  /*0c40*/  DMUL R10, R10, UR10 ;  /* 0x0000000a0a0a7c28 */ /* 0x001fd00008000000 */
[----:B------:R-:W-:Y:S01]  /*0c50*/  DMUL R10, R6, R10 ;  /* 0x0000000a060a7228 */ /* 0x000fe20000000000 */
[----:B------:R-:W-:-:S05]  /*0c60*/  FFMA R6, R4, R9, -0.0013887860113754868507 ;  /* 0xbab607ed04067423 */ /* 0x000fca0000000009 */
[----:B------:R0:W1:Y:S01]  /*0c70*/  F2F.F32.F64 R7, R10 ;  /* 0x0000000a00077310 */ /* 0x0000620000301000 */
[----:B------:R-:W-:-:S05]  /*0c80*/  FSEL R15, R6, -0.00019574658654164522886, P0 ;  /* 0xb94d4153060f7808 */ /* 0x000fca0000000000 */
[----:B------:R-:W-:Y:S01]  /*0c90*/  FFMA R15, R4, R15, R17 ;  /* 0x0000000f040f7223 */ /* 0x000fe20000000011 */
[----:B0-----:R-:W-:Y:S02]  /*0ca0*/  FSEL R11, -R13, -0.4999999701976776123, !P0 ;  /* 0xbeffffff0d0b7808 */ /* 0x001fe40004000100 */
[----:B------:R-:W-:Y:S01]  /*0cb0*/  LOP3.LUT P0, RZ, R2, 0x2, RZ, 0xc0, !PT ;  /* 0x0000000202ff7812 */ /* 0x000fe2000780c0ff */
[C---:B-1----:R-:W-:Y:S01]  /*0cc0*/  FMUL R8, R7.reuse, 0.63661974668502807617 ;  /* 0x3f22f98307087820 */ /* 0x042fe20000400000 */
[----:B------:R-:W-:Y:S01]  /*0cd0*/  FSETP.GE.AND P1, PT, |R7|, 105615, PT ;  /* 0x47ce47800700780b */ /* 0x000fe20003f26200 */
[C---:B------:R-:W-:Y:S01]  /*0ce0*/  FFMA R15, R4.reuse, R15, R11 ;  /* 0x0000000f040f7223 */ /* 0x040fe2000000000b */
[----:B------:R-:W-:Y:S01]  /*0cf0*/  FFMA R11, R4, R0, RZ ;  /* 0x00000000040b7223 */ /* 0x000fe200000000ff */
[----:B------:R-:W0:Y:S03]  /*0d00*/  F2I.NTZ R3, R8 ;  /* 0x0000000800037305 */ /* 0x000e260000203100 */
[----:B------:R-:W-:-:S05]  /*0d10*/  FFMA R11, R11, R15, R0 ;  /* 0x0000000f0b0b7223 */ /* 0x000fca0000000000 */
[----:B------:R-:W-:-:S04]  /*0d20*/  @P0 FADD R11, RZ, -R11 ;  /* 0x8000000bff0b0221 */ /* 0x000fc80000000000 */
[----:B------:R-:W-:Y:S01]  /*0d30*/  FADD R14, R14, R11 ;  /* 0x0000000b0e0e7221 */ /* 0x000fe20000000000 */
        /* <DEDUP_REMOVED lines=16> */
.L_x_10:
        /* <DEDUP_REMOVED lines=44> */
.L_x_9:
[----:B------:R-:W-:Y:S05]  /*1100*/  BSYNC.RECONVERGENT B0 ;  /* 0x0000000000007941 */ /* 0x000fea0003800200 */
.L_x_8:
[----:B------:R-:W-:Y:S01]  /*1110*/  FMUL R6, R0, R0 ;  /* 0x0000000000067220 */ /* 0x000fe20000400000 */
[C---:B------:R-:W-:Y:S01]  /*1120*/  LOP3.LUT R2, R3.reuse, 0x1, RZ, 0xc0, !PT ;  /* 0x0000000103027812 */ /* 0x040fe200078ec0ff */
[----:B------:R-:W-:Y:S02]  /*1130*/  VIADD R4, R3, 0x1 ;  /* 0x0000000103047836 */ /* 0x000fe40000000000 */
[----:B------:R-:W-:Y:S01]  /*1140*/  FFMA R9, R6, R9, -0.0013887860113754868507 ;  /* 0xbab607ed06097423 */ /* 0x000fe20000000009 */
[----:B------:R-:W-:Y:S01]  /*1150*/  ISETP.NE.U32.AND P0, PT, R2, 0x1, PT ;  /* 0x000000010200780c */ /* 0x000fe20003f05070 */
[----:B------:R-:W-:Y:S01]  /*1160*/  IMAD.MOV.U32 R15, RZ, RZ, RZ ;  /* 0x000000ffff0f7224 */ /* 0x000fe200078e00ff */
[----:B------:R-:W0:Y:S01]  /*1170*/  LDC.64 R2, c[0x0][0x380] ;  /* 0x0000e000ff027b82 */ /* 0x000e220000000a00 */
[----:B------:R-:W-:Y:S02]  /*1180*/  LOP3.LUT P1, RZ, R4, 0x2, RZ, 0xc0, !PT ;  /* 0x0000000204ff7812 */ /* 0x000fe4000782c0ff */
[----:B------:R-:W-:-:S02]  /*1190*/  FSEL R7, R12, 0.041666727513074874878, !P0 ;  /* 0x3d2aaabb0c077808 */ /* 0x000fc40004000000 */
[----:B------:R-:W-:Y:S02]  /*11a0*/  FSEL R9, R9, -0.00019574658654164522886, P0 ;  /* 0xb94d415309097808 */ /* 0x000fe40000000000 */
[----:B------:R-:W-:Y:S02]  /*11b0*/  FSEL R4, -R13, -0.4999999701976776123, !P0 ;  /* 0xbeffffff0d047808 */ /* 0x000fe40004000100 */
[----:B------:R-:W-:Y:S01]  /*11c0*/  FSEL R0, R0, 1, !P0 ;  /* 0x3f80000000007808 */ /* 0x000fe20004000000 */
[----:B------:R-:W-:-:S04]  /*11d0*/  FFMA R7, R6, R9, R7 ;  /* 0x0000000906077223 */ /* 0x000fc80000000007 */
[C---:B------:R-:W-:Y:S01]  /*11e0*/  FFMA R4, R6.reuse, R7, R4 ;  /* 0x0000000706047223 */ /* 0x040fe20000000004 */
[----:B------:R-:W-:-:S04]  /*11f0*/  FFMA R7, R6, R0, RZ ;  /* 0x0000000006077223 */ /* 0x000fc800000000ff */
[----:B------:R-:W-:-:S04]  /*1200*/  FFMA R7, R7, R4, R0 ;  /* 0x0000000407077223 */ /* 0x000fc80000000000 */
[----:B------:R-:W-:Y:S01]  /*1210*/  @P1 FADD R7, RZ, -R7 ;  /* 0x80000007ff071221 */ /* 0x000fe20000000000 */
[----:B0-----:R-:W-:-:S04]  /*1220*/  IMAD.WIDE R2, R5, 0x8, R2 ;  /* 0x0000000805027825 */ /* 0x001fc800078e0202 */
[----:B------:R-:W-:-:S05]  /*1230*/  FADD R14, R14, R7 ;  /* 0x000000070e0e7221 */ /* 0x000fca0000000000 */
[----:B------:R-:W-:Y:S01]  /*1240*/  STG.E.64 desc[UR6][R2.64], R14 ;  /* 0x0000000e02007986 */ /* 0x000fe2000c101b06 */
[----:B------:R-:W-:Y:S05]  /*1250*/  EXIT ;  /* 0x000000000000794d */ /* 0x000fea0003800000 */
        .weak           $__internal_0_$__cuda_sm3x_div_rn_noftz_f32_slowpath
        .type           $__internal_0_$__cuda_sm3x_div_rn_noftz_f32_slowpath,@function
        .size           $__internal_0_$__cuda_sm3x_div_rn_noftz_f32_slowpath,(.L_x_23 - $__internal_0_$__cuda_sm3x_div_rn_noftz_f32_slowpath)
$__internal_0_$__cuda_sm3x_div_rn_noftz_f32_slowpath:
[--C-:B------:R-:W-:Y:S01]  /*1260*/  SHF.R.U32.HI R6, RZ, 0x17, R3.reuse ;  /* 0x00000017ff067819 */ /* 0x100fe20000011603 */
[----:B------:R-:W-:Y:S01]  /*1270*/  BSSY.RECONVERGENT B1, `(.L_x_11) ;  /* 0x0000064000017945 */ /* 0x000fe20003800200 */
[--C-:B------:R-:W-:Y:S01]  /*1280*/  SHF.R.U32.HI R4, RZ, 0x17, R0.reuse ;  /* 0x00000017ff047819 */ /* 0x100fe20000011600 */
[----:B------:R-:W-:Y:S01]  /*1290*/  IMAD.MOV.U32 R7, RZ, RZ, R0 ;  /* 0x000000ffff077224 */ /* 0x000fe200078e0000 */
[----:B------:R-:W-:Y:S01]  /*12a0*/  LOP3.LUT R6, R6, 0xff, RZ, 0xc0, !PT ;  /* 0x000000ff06067812 */ /* 0x000fe200078ec0ff */
[----:B------:R-:W-:Y:S01]  /*12b0*/  IMAD.MOV.U32 R8, RZ, RZ, R3 ;  /* 0x000000ffff087224 */ /* 0x000fe200078e0003 */
[----:B------:R-:W-:-:S03]  /*12c0*/  LOP3.LUT R4, R4, 0xff, RZ, 0xc0, !PT ;  /* 0x000000ff04047812 */ /* 0x000fc600078ec0ff */
[----:B------:R-:W-:Y:S02]  /*12d0*/  VIADD R11, R6, 0xffffffff ;  /* 0xffffffff060b7836 */ /* 0x000fe40000000000 */
[----:B------:R-:W-:-:S03]  /*12e0*/  VIADD R10, R4, 0xffffffff ;  /* 0xffffffff040a7836 */ /* 0x000fc60000000000 */
[----:B------:R-:W-:-:S04]  /*12f0*/  ISETP.GT.U32.AND P0, PT, R11, 0xfd, PT ;  /* 0x000000fd0b00780c */ /* 0x000fc80003f04070 */
[----:B------:R-:W-:-:S13]  /*1300*/  ISETP.GT.U32.OR P0, PT, R10, 0xfd, P0 ;  /* 0x000000fd0a00780c */ /* 0x000fda0000704470 */
[----:B------:R-:W-:Y:S01]  /*1310*/  @!P0 IMAD.MOV.U32 R9, RZ, RZ, RZ ;  /* 0x000000ffff098224 */ /* 0x000fe200078e00ff */
[----:B------:R-:W-:Y:S06]  /*1320*/  @!P0 BRA `(.L_x_12) ;  /* 0x00000000005c8947 */ /* 0x000fec0003800000 */
[----:B------:R-:W-:Y:S02]  /*1330*/  FSETP.GTU.FTZ.AND P0, PT, |R0|, +INF , PT ;  /* 0x7f8000000000780b */ /* 0x000fe40003f1c200 */
[----:B------:R-:W-:-:S04]  /*1340*/  FSETP.GTU.FTZ.AND P1, PT, |R3|, +INF , PT ;  /* 0x7f8000000300780b */ /* 0x000fc80003f3c200 */
[----:B------:R-:W-:-:S13]  /*1350*/  PLOP3.LUT P0, PT, P0, P1, PT, 0xf8, 0x8f ;  /* 0x00000000008f781c */ /* 0x000fda0000703f70 */
[----:B------:R-:W-:Y:S05]  /*1360*/  @P0 BRA `(.L_x_13) ;  /* 0x00000004004c0947 */ /* 0x000fea0003800000 */
[----:B------:R-:W-:-:S13]  /*1370*/  LOP3.LUT P0, RZ, R8, 0x7fffffff, R7, 0xc8, !PT ;  /* 0x7fffffff08ff7812 */ /* 0x000fda000780c807 */
[----:B------:R-:W-:Y:S05]  /*1380*/  @!P0 BRA `(.L_x_14) ;  /* 0x00000004003c8947 */ /* 0x000fea0003800000 */
[C---:B------:R-:W-:Y:S02]  /*1390*/  FSETP.NEU.FTZ.AND P2, PT, |R0|.reuse, +INF , PT ;  /* 0x7f8000000000780b */ /* 0x040fe40003f5d200 */
[----:B------:R-:W-:Y:S02]  /*13a0*/  FSETP.NEU.FTZ.AND P1, PT, |R3|, +INF , PT ;  /* 0x7f8000000300780b */ /* 0x000fe40003f3d200 */
[----:B------:R-:W-:-:S11]  /*13b0*/  FSETP.NEU.FTZ.AND P0, PT, |R0|, +INF , PT ;  /* 0x7f8000000000780b */ /* 0x000fd60003f1d200 */
[----:B------:R-:W-:Y:S05]  /*13c0*/  @!P1 BRA !P2, `(.L_x_14) ;  /* 0x00000004002c9947 */ /* 0x000fea0005000000 */
[----:B------:R-:W-:-:S04]  /*13d0*/  LOP3.LUT P2, RZ, R7, 0x7fffffff, RZ, 0xc0, !PT ;  /* 0x7fffffff07ff7812 */ /* 0x000fc8000784c0ff */
[----:B------:R-:W-:-:S13]  /*13e0*/  PLOP3.LUT P1, PT, P1, P2, PT, 0x2f, 0xf2 ;  /* 0x0000000000f2781c */ /* 0x000fda0000f24577 */
[----:B------:R-:W-:Y:S05]  /*13f0*/  @P1 BRA `(.L_x_15) ;  /* 0x0000000400181947 */ /* 0x000fea0003800000 */
[----:B------:R-:W-:-:S04]  /*1400*/  LOP3.LUT P1, RZ, R8, 0x7fffffff, RZ, 0xc0, !PT ;  /* 0x7fffffff08ff7812 */ /* 0x000fc8000782c0ff */
[----:B------:R-:W-:-:S13]  /*1410*/  PLOP3.LUT P0, PT, P0, P1, PT, 0x2f, 0xf2 ;  /* 0x0000000000f2781c */ /* 0x000fda0000702577 */
[----:B------:R-:W-:Y:S05]  /*1420*/  @P0 BRA `(.L_x_16) ;  /* 0x0000000400000947 */ /* 0x000fea0003800000 */
[----:B------:R-:W-:Y:S02]  /*1430*/  ISETP.GE.AND P0, PT, R10, RZ, PT ;  /* 0x000000ff0a00720c */ /* 0x000fe40003f06270 */
[----:B------:R-:W-:-:S11]  /*1440*/  ISETP.GE.AND P1, PT, R11, RZ, PT ;  /* 0x000000ff0b00720c */ /* 0x000fd60003f26270 */
[----:B------:R-:W-:Y:S02]  /*1450*/  @P0 IMAD.MOV.U32 R9, RZ, RZ, RZ ;  /* 0x000000ffff090224 */ /* 0x000fe400078e00ff */
[----:B------:R-:W-:Y:S01]  /*1460*/  @!P0 FFMA R7, R0, 1.84467440737095516160e+19, RZ ;  /* 0x5f80000000078823 */ /* 0x000fe200000000ff */
[----:B------:R-:W-:Y:S02]  /*1470*/  @!P0 IMAD.MOV.U32 R9, RZ, RZ, -0x40 ;  /* 0xffffffc0ff098424 */ /* 0x000fe400078e00ff */
[----:B------:R-:W-:Y:S02]  /*1480*/  @!P1 FFMA R8, R3, 1.84467440737095516160e+19, RZ ;  /* 0x5f80000003089823 */ /* 0x000fe400000000ff */
[----:B------:R-:W-:-:S07]  /*1490*/  @!P1 VIADD R9, R9, 0x40 ;  /* 0x0000004009099836 */ /* 0x000fce0000000000 */
.L_x_12:
[----:B------:R-:W-:Y:S01]  /*14a0*/  LEA R3, R6, 0xc0800000, 0x17 ;  /* 0xc080000006037811 */ /* 0x000fe200078eb8ff */
[----:B------:R-:W-:Y:S01]  /*14b0*/  VIADD R4, R4, 0xffffff81 ;  /* 0xffffff8104047836 */ /* 0x000fe20000000000 */
[----:B------:R-:W-:Y:S03]  /*14c0*/  BSSY.RECONVERGENT B2, `(.L_x_17) ;  /* 0x0000035000027945 */ /* 0x000fe60003800200 */
[----:B------:R-:W-:Y:S02]  /*14d0*/  IMAD.IADD R3, R8, 0x1, -R3 ;  /* 0x0000000108037824 */ /* 0x000fe400078e0a03 */
[C---:B------:R-:W-:Y:S01]  /*14e0*/  IMAD R0, R4.reuse, -0x800000, R7 ;  /* 0xff80000004007824 */ /* 0x040fe200078e0207 */
[----:B------:R-:W-:Y:S01]  /*14f0*/  IADD3 R4, PT, PT, R4, 0x7f, -R6 ;  /* 0x0000007f04047810 */ /* 0x000fe20007ffe806 */
[----:B------:R-:W0:Y:S01]  /*1500*/  MUFU.RCP R8, R3 ;  /* 0x0000000300087308 */ /* 0x000e220000001000 */
[----:B------:R-:W-:-:S03]  /*1510*/  FADD.FTZ R11, -R3, -RZ ;  /* 0x800000ff030b7221 */ /* 0x000fc60000010100 */
[----:B------:R-:W-:Y:S02]  /*1520*/  IMAD.IADD R4, R4, 0x1, R9 ;  /* 0x0000000104047824 */ /* 0x000fe400078e0209 */
[----:B0-----:R-:W-:-:S04]  /*1530*/  FFMA R13, R8, R11, 1 ;  /* 0x3f800000080d7423 */ /* 0x001fc8000000000b */
[----:B------:R-:W-:-:S04]  /*1540*/  FFMA R10, R8, R13, R8 ;  /* 0x0000000d080a7223 */ /* 0x000fc80000000008 */
[----:B------:R-:W-:-:S04]  /*1550*/  FFMA R7, R0, R10, RZ ;  /* 0x0000000a00077223 */ /* 0x000fc800000000ff */
[----:B------:R-:W-:-:S04]  /*1560*/  FFMA R8, R11, R7, R0 ;  /* 0x000000070b087223 */ /* 0x000fc80000000000 */
[----:B------:R-:W-:-:S04]  /*1570*/  FFMA R7, R10, R8, R7 ;  /* 0x000000080a077223 */ /* 0x000fc80000000007 */
[----:B------:R-:W-:-:S04]  /*1580*/  FFMA R8, R11, R7, R0 ;  /* 0x000000070b087223 */ /* 0x000fc80000000000 */
[----:B------:R-:W-:-:S05]  /*1590*/  FFMA R0, R10, R8, R7 ;  /* 0x000000080a007223 */ /* 0x000fca0000000007 */
[----:B------:R-:W-:-:S04]  /*15a0*/  SHF.R.U32.HI R3, RZ, 0x17, R0 ;  /* 0x00000017ff037819 */ /* 0x000fc80000011600 */
[----:B------:R-:W-:-:S05]  /*15b0*/  LOP3.LUT R3, R3, 0xff, RZ, 0xc0, !PT ;  /* 0x000000ff03037812 */ /* 0x000fca00078ec0ff */
[----:B------:R-:W-:-:S04]  /*15c0*/  IMAD.IADD R9, R3, 0x1, R4 ;  /* 0x0000000103097824 */ /* 0x000fc800078e0204 */
[----:B------:R-:W-:-:S05]  /*15d0*/  VIADD R3, R9, 0xffffffff ;  /* 0xffffffff09037836 */ /* 0x000fca0000000000 */
[----:B------:R-:W-:-:S13]  /*15e0*/  ISETP.GE.U32.AND P0, PT, R3, 0xfe, PT ;  /* 0x000000fe0300780c */ /* 0x000fda0003f06070 */
[----:B------:R-:W-:Y:S05]  /*15f0*/  @!P0 BRA `(.L_x_18) ;  /* 0x0000000000808947 */ /* 0x000fea0003800000 */
[----:B------:R-:W-:-:S13]  /*1600*/  ISETP.GT.AND P0, PT, R9, 0xfe, PT ;  /* 0x000000fe0900780c */ /* 0x000fda0003f04270 */
[----:B------:R-:W-:Y:S05]  /*1610*/  @P0 BRA `(.L_x_19) ;  /* 0x00000000006c0947 */ /* 0x000fea0003800000 */
[----:B------:R-:W-:-:S13]  /*1620*/  ISETP.GE.AND P0, PT, R9, 0x1, PT ;  /* 0x000000010900780c */ /* 0x000fda0003f06270 */
[----:B------:R-:W-:Y:S05]  /*1630*/  @P0 BRA `(.L_x_20) ;  /* 0x0000000000740947 */ /* 0x000fea0003800000 */
[----:B------:R-:W-:Y:S02]  /*1640*/  ISETP.GE.AND P0, PT, R9, -0x18, PT ;  /* 0xffffffe80900780c */ /* 0x000fe40003f06270 */
[----:B------:R-:W-:-:S11]  /*1650*/  LOP3.LUT R0, R0, 0x80000000, RZ, 0xc0, !PT ;  /* 0x8000000000007812 */ /* 0x000fd600078ec0ff */
[----:B------:R-:W-:Y:S05]  /*1660*/  @!P0 BRA `(.L_x_20) ;  /* 0x0000000000688947 */ /* 0x000fea0003800000 */
[CCC-:B------:R-:W-:Y:S01]  /*1670*/  FFMA.RZ R3, R10.reuse, R8.reuse, R7.reuse ;  /* 0x000000080a037223 */ /* 0x1c0fe2000000c007 */
[CCC-:B------:R-:W-:Y:S01]  /*1680*/  FFMA.RM R4, R10.reuse, R8.reuse, R7.reuse ;  /* 0x000000080a047223 */ /* 0x1c0fe20000004007 */
[C---:B------:R-:W-:Y:S02]  /*1690*/  ISETP.NE.AND P2, PT, R9.reuse, RZ, PT ;  /* 0x000000ff0900720c */ /* 0x040fe40003f45270 */
[----:B------:R-:W-:Y:S02]  /*16a0*/  ISETP.NE.AND P1, PT, R9, RZ, PT ;  /* 0x000000ff0900720c */ /* 0x000fe40003f25270 */
[----:B------:R-:W-:Y:S01]  /*16b0*/  LOP3.LUT R6, R3, 0x7fffff, RZ, 0xc0, !PT ;  /* 0x007fffff03067812 */ /* 0x000fe200078ec0ff */
[----:B------:R-:W-:Y:S01]  /*16c0*/  FFMA.RP R3, R10, R8, R7 ;  /* 0x000000080a037223 */ /* 0x000fe20000008007 */
[----:B------:R-:W-:Y:S02]  /*16d0*/  VIADD R7, R9, 0x20 ;  /* 0x0000002009077836 */ /* 0x000fe40000000000 */
[----:B------:R-:W-:Y:S01]  /*16e0*/  LOP3.LUT R6, R6, 0x800000, RZ, 0xfc, !PT ;  /* 0x0080000006067812 */ /* 0x000fe200078efcff */
[----:B------:R-:W-:Y:S01]  /*16f0*/  IMAD.MOV R8, RZ, RZ, -R9 ;  /* 0x000000ffff087224 */ /* 0x000fe200078e0a09 */
[----:B------:R-:W-:-:S02]  /*1700*/  FSETP.NEU.FTZ.AND P0, PT, R3, R4, PT ;  /* 0x000000040300720b */ /* 0x000fc40003f1d000 */
[----:B------:R-:W-:Y:S02]  /*1710*/  SHF.L.U32 R7, R6, R7, RZ ;  /* 0x0000000706077219 */ /* 0x000fe400000006ff */
[----:B------:R-:W-:Y:S02]  /*1720*/  SEL R3, R8, RZ, P2 ;  /* 0x000000ff08037207 */ /* 0x000fe40001000000 */
[----:B------:R-:W-:Y:S02]  /*1730*/  ISETP.NE.AND P1, PT, R7, RZ, P1 ;  /* 0x000000ff0700720c */ /* 0x000fe40000f25270 */
[----:B------:R-:W-:Y:S02]  /*1740*/  SHF.R.U32.HI R3, RZ, R3, R6 ;  /* 0x00000003ff037219 */ /* 0x000fe40000011606 */
[----:B------:R-:W-:Y:S02]  /*1750*/  PLOP3.LUT P0, PT, P0, P1, PT, 0xf8, 0x8f ;  /* 0x00000000008f781c */ /* 0x000fe40000703f70 */
[----:B------:R-:W-:-:S02]  /*1760*/  SHF.R.U32.HI R7, RZ, 0x1, R3 ;  /* 0x00000001ff077819 */ /* 0x000fc40000011603 */
[----:B------:R-:W-:-:S04]  /*1770*/  SEL R4, RZ, 0x1, !P0 ;  /* 0x00000001ff047807 */ /* 0x000fc80004000000 */
[----:B------:R-:W-:-:S04]  /*1780*/  LOP3.LUT R4, R4, 0x1, R7, 0xf8, !PT ;  /* 0x0000000104047812 */ /* 0x000fc800078ef807 */
[----:B------:R-:W-:-:S05]  /*1790*/  LOP3.LUT R4, R4, R3, RZ, 0xc0, !PT ;  /* 0x0000000304047212 */ /* 0x000fca00078ec0ff */
[----:B------:R-:W-:-:S05]  /*17a0*/  IMAD.IADD R7, R7, 0x1, R4 ;  /* 0x0000000107077824 */ /* 0x000fca00078e0204 */
[----:B------:R-:W-:Y:S01]  /*17b0*/  LOP3.LUT R0, R7, R0, RZ, 0xfc, !PT ;  /* 0x0000000007007212 */ /* 0x000fe200078efcff */
[----:B------:R-:W-:Y:S06]  /*17c0*/  BRA `(.L_x_20) ;  /* 0x0000000000107947 */ /* 0x000fec0003800000 */
.L_x_19:
[----:B------:R-:W-:-:S04]  /*17d0*/  LOP3.LUT R0, R0, 0x80000000, RZ, 0xc0, !PT ;  /* 0x8000000000007812 */ /* 0x000fc800078ec0ff */
[----:B------:R-:W-:Y:S01]  /*17e0*/  LOP3.LUT R0, R0, 0x7f800000, RZ, 0xfc, !PT ;  /* 0x7f80000000007812 */ /* 0x000fe200078efcff */
[----:B------:R-:W-:Y:S06]  /*17f0*/  BRA `(.L_x_20) ;  /* 0x0000000000047947 */ /* 0x000fec0003800000 */
.L_x_18:
[----:B------:R-:W-:-:S07]  /*1800*/  IMAD R0, R4, 0x800000, R0 ;  /* 0x0080000004007824 */ /* 0x000fce00078e0200 */
.L_x_20:
[----:B------:R-:W-:Y:S05]  /*1810*/  BSYNC.RECONVERGENT B2 ;  /* 0x0000000000027941 */ /* 0x000fea0003800200 */
.L_x_17:
[----:B------:R-:W-:Y:S05]  /*1820*/  BRA `(.L_x_21) ;  /* 0x0000000000207947 */ /* 0x000fea0003800000 */
.L_x_16:
[----:B------:R-:W-:-:S04]  /*1830*/  LOP3.LUT R0, R8, 0x80000000, R7, 0x48, !PT ;  /* 0x8000000008007812 */ /* 0x000fc800078e4807 */
[----:B------:R-:W-:Y:S01]  /*1840*/  LOP3.LUT R0, R0, 0x7f800000, RZ, 0xfc, !PT ;  /* 0x7f80000000007812 */ /* 0x000fe200078efcff */
[----:B------:R-:W-:Y:S06]  /*1850*/  BRA `(.L_x_21) ;  /* 0x0000000000147947 */ /* 0x000fec0003800000 */
.L_x_15:
[----:B------:R-:W-:Y:S01]  /*1860*/  LOP3.LUT R0, R8, 0x80000000, R7, 0x48, !PT ;  /* 0x8000000008007812 */ /* 0x000fe200078e4807 */
[----:B------:R-:W-:Y:S06]  /*1870*/  BRA `(.L_x_21) ;  /* 0x00000000000c7947 */ /* 0x000fec0003800000 */
.L_x_14:
[----:B------:R-:W0:Y:S01]  /*1880*/  MUFU.RSQ R0, -QNAN ;  /* 0xffc0000000007908 */ /* 0x000e220000001400 */
[----:B------:R-:W-:Y:S05]  /*1890*/  BRA `(.L_x_21) ;  /* 0x0000000000047947 */ /* 0x000fea0003800000 */
.L_x_13:
[----:B------:R-:W-:-:S07]  /*18a0*/  FADD.FTZ R0, R0, R3 ;  /* 0x0000000300007221 */ /* 0x000fce0000010000 */
.L_x_21:
[----:B------:R-:W-:Y:S05]  /*18b0*/  BSYNC.RECONVERGENT B1 ;  /* 0x0000000000017941 */ /* 0x000fea0003800200 */
.L_x_11:
[----:B------:R-:W-:-:S04]  /*18c0*/  IMAD.MOV.U32 R3, RZ, RZ, 0x0 ;  /* 0x00000000ff037424 */ /* 0x000fc800078e00ff */
[----:B0-----:R-:W-:Y:S05]  /*18d0*/  RET.REL.NODEC R2 `(_Z17_fill_with_signalP6float2iiiii) ;  /* 0xffffffe402c87950 */ /* 0x001fea0003c3ffff */
.L_x_22:
[----:B------:R-:W-:-:S00]  /*18e0*/  BRA `(.L_x_22) ;  /* 0xfffffffc00fc7947 */ /* 0x000fc0000383ffff */
[----:B------:R-:W-:-:S00]  /*18f0*/  NOP ;  /* 0x0000000000007918 */ /* 0x000fc00000000000 */
        /* <DEDUP_REMOVED lines=8> */
.L_x_23:


//--------------------- .nv.global.init           --------------------------
	.section	.nv.global.init,"aw",@progbits
	.align	4
.nv.global.init:
	.type		__cudart_i2opi_f,@object
	.size		__cudart_i2opi_f,(.L_0 - __cudart_i2opi_f)
__cudart_i2opi_f:
        /*0000*/ 	.byte	0x41, 0x90, 0x43, 0x3c, 0x99, 0x95, 0x62, 0xdb, 0xc0, 0xdd, 0x34, 0xf5, 0xd1, 0x57, 0x27, 0xfc
        /*0010*/ 	.byte	0x29, 0x15, 0x44, 0x4e, 0x6e, 0x83, 0xf9, 0xa2
.L_0:


//--------------------- .nv.shared.reserved.0     --------------------------
	.section	.nv.shared.reserved.0,"aw",@nobits
	.weak		__nv_reservedSMEM_offset_0_alias
	.size		__nv_reservedSMEM_offset_0_alias, 0, 64
	.other		__nv_reservedSMEM_offset_0_alias,@"STO_CUDA_RESERVED_SHARED STV_DEFAULT"
__nv_reservedSMEM_offset_0_alias:
	.zero		0
	.zero		64


//--------------------- .nv.constant0._Z17_fill_with_signalP6float2iiiii --------------------------
	.section	.nv.constant0._Z17_fill_with_signalP6float2iiiii,"a",@progbits
	.sectionflags	@""
	.align	4
.nv.constant0._Z17_fill_with_signalP6float2iiiii:
	.zero		924


//--------------------- SYMBOLS --------------------------

	.type		.nv.reservedSmem.offset0,@object
	.size		.nv.reservedSmem.offset0,0x4
